//
// Generated by NVIDIA NVVM Compiler
//
// Compiler Build ID: CL-36424714
// Cuda compilation tools, release 13.0, V13.0.88
// Based on NVVM 20.0.0
//

.version 9.0
.target sm_100
.address_size 64

	// .globl	default_function_kernel

.visible .entry default_function_kernel(
	.param .u64 .ptr .align 1 default_function_kernel_param_0,
	.param .u64 .ptr .align 1 default_function_kernel_param_1
)
.maxntid 48
{
	.reg .pred 	%p<3>;
	.reg .b16 	%rs<4>;
	.reg .b32 	%r<9>;
	.reg .b32 	%f<20>;
	.reg .b64 	%rd<8>;

	ld.param.u64 	%rd1, [default_function_kernel_param_0];
	ld.param.u64 	%rd2, [default_function_kernel_param_1];
	mov.u32 	%r1, %ctaid.x;
	shl.b32 	%r3, %r1, 3;
	mov.u32 	%r2, %tid.x;
	cvt.u16.u32 	%rs1, %r2;
	mul.lo.s16 	%rs2, %rs1, 43;
	shr.u16 	%rs3, %rs2, 8;
	cvt.u32.u16 	%r4, %rs3;
	add.s32 	%r5, %r3, %r4;
	setp.gt.u32 	%p1, %r5, 968;
	@%p1 bra 	$L__BB0_2;
	cvta.to.global.u64 	%rd3, %rd2;
	cvta.to.global.u64 	%rd4, %rd1;
	mad.lo.s32 	%r6, %r1, 48, %r2;
	mul.wide.u32 	%rd5, %r6, 4;
	add.s64 	%rd6, %rd3, %rd5;
	ld.global.nc.f32 	%f1, [%rd6];
	abs.f32 	%f2, %f1;
	mov.f32 	%f3, 0f3FB8AA3B;
	mul.rn.f32 	%f4, %f2, %f3;
	cvt.rzi.f32.f32 	%f5, %f4;
	abs.f32 	%f6, %f5;
	setp.gt.f32 	%p2, %f6, 0f42FC0000;
	mov.f32 	%f7, 0f42FC0000;
	copysign.f32 	%f8, %f5, %f7;
	selp.f32 	%f9, %f8, %f5, %p2;
	fma.rn.f32 	%f10, %f9, 0fBF317218, %f2;
	fma.rn.f32 	%f11, %f9, 0f3102E308, %f10;
	mul.f32 	%f12, %f11, 0f3FB8AA3B;
	add.f32 	%f13, %f9, 0f4B40007D;
	mov.b32 	%r7, %f13;
	shl.b32 	%r8, %r7, 23;
	mov.b32 	%f14, %r8;
	ex2.approx.ftz.f32 	%f15, %f12;
	mul.f32 	%f16, %f15, %f14;
	mov.f32 	%f17, 0f3E000000;
	div.approx.ftz.f32 	%f18, %f17, %f16;
	fma.rn.f32 	%f19, %f16, 0f40000000, %f18;
	add.s64 	%rd7, %rd4, %rd5;
	st.global.f32 	[%rd7], %f19;
$L__BB0_2:
	ret;

}


// ===== COMPILED SASS (sm_100) =====

	.target	sm_100

	.elftype	@"ET_EXEC"


//--------------------- .note.nv.tkinfo           --------------------------
	.section	.note.nv.tkinfo,"",@"SHT_NOTE"
	.sectionflags	@"SHF_NOTE_NV_TKINFO"
	.tkinfo
        /*0018*/ 	.word	0x00000002
        /*0030*/ 	.string	""
        /*0030*/ 	.string	"ptxas"
        /*0030*/ 	.string	"Cuda compilation tools, release 13.0, V13.0.88"
        /*0030*/ 	.string	"Build cuda_13.0.r13.0/compiler.36424714_0"
        /*0030*/ 	.string	"-arch sm_100 -m 64 "



//--------------------- .note.nv.cuinfo           --------------------------
	.section	.note.nv.cuinfo,"",@"SHT_NOTE"
	.sectionflags	@"SHF_NOTE_NV_CUINFO"
        /*0018*/ 	.short	0x0002
        /*001a*/ 	.short	0x0064
        /*001c*/ 	.short	0x0082
	.zero		2


//--------------------- .nv.info                  --------------------------
	.section	.nv.info,"",@"SHT_CUDA_INFO"
	.align	4


	//----- nvinfo : EIATTR_REGCOUNT
	.align		4
        /*0000*/ 	.byte	0x04, 0x2f
        /*0002*/ 	.short	(.L_1 - .L_0)
	.align		4
.L_0:
        /*0004*/ 	.word	index@(default_function_kernel)
        /*0008*/ 	.word	0x0000000a


	//----- nvinfo : EIATTR_FRAME_SIZE
	.align		4
.L_1:
        /*000c*/ 	.byte	0x04, 0x11
        /*000e*/ 	.short	(.L_3 - .L_2)
	.align		4
.L_2:
        /*0010*/ 	.word	index@(default_function_kernel)
        /*0014*/ 	.word	0x00000000


	//----- nvinfo : EIATTR_MIN_STACK_SIZE
	.align		4
.L_3:
        /*0018*/ 	.byte	0x04, 0x12
        /*001a*/ 	.short	(.L_5 - .L_4)
	.align		4
.L_4:
        /*001c*/ 	.word	index@(default_function_kernel)
        /*0020*/ 	.word	0x00000000
.L_5:


//--------------------- .nv.compat                --------------------------
	.section	.nv.compat,"",@"SHT_CUDA_COMPAT_INFO"
	.align	4
        /*0000*/ 	.byte	0x02, 0x09, 0x00, 0x00, 0x02, 0x02, 0x01, 0x00, 0x02, 0x05, 0x05, 0x00, 0x03, 0x07, 0x01, 0x01
        /*0010*/ 	.byte	0x02, 0x03, 0x00, 0x00, 0x02, 0x06, 0x01, 0x00, 0x04, 0x0b, 0x08, 0x00, 0x01, 0x00, 0x00, 0x00
        /*0020*/ 	.byte	0x00, 0x00, 0x00, 0x00


//--------------------- .nv.info.default_function_kernel --------------------------
	.section	.nv.info.default_function_kernel,"",@"SHT_CUDA_INFO"
	.sectionflags	@""
	.align	4


	//----- nvinfo : EIATTR_CUDA_API_VERSION
	.align		4
        /*0000*/ 	.byte	0x04, 0x37
        /*0002*/ 	.short	(.L_7 - .L_6)
.L_6:
        /*0004*/ 	.word	0x00000082


	//----- nvinfo : EIATTR_KPARAM_INFO
	.align		4
.L_7:
        /*0008*/ 	.byte	0x04, 0x17
        /*000a*/ 	.short	(.L_9 - .L_8)
.L_8:
        /*000c*/ 	.word	0x00000000
        /*0010*/ 	.short	0x0001
        /*0012*/ 	.short	0x0008
        /*0014*/ 	.byte	0x00, 0xf5, 0x21, 0x00


	//----- nvinfo : EIATTR_KPARAM_INFO
	.align		4
.L_9:
        /*0018*/ 	.byte	0x04, 0x17
        /*001a*/ 	.short	(.L_11 - .L_10)
.L_10:
        /*001c*/ 	.word	0x00000000
        /*0020*/ 	.short	0x0000
        /*0022*/ 	.short	0x0000
        /*0024*/ 	.byte	0x00, 0xf5, 0x21, 0x00


	//----- nvinfo : EIATTR_SPARSE_MMA_MASK
	.align		4
.L_11:
        /*0028*/ 	.byte	0x03, 0x50
        /*002a*/ 	.short	0x0000


	//----- nvinfo : EIATTR_MAXREG_COUNT
	.align		4
        /*002c*/ 	.byte	0x03, 0x1b
        /*002e*/ 	.short	0x00ff


	//----- nvinfo : EIATTR_MERCURY_ISA_VERSION
	.align		4
        /*0030*/ 	.byte	0x03, 0x5f
        /*0032*/ 	.short	0x0101


	//----- nvinfo : EIATTR_VRC_CTA_INIT_COUNT
	.align		4
        /*0034*/ 	.byte	0x02, 0x4a
	.zero		1
	.zero		1


	//----- nvinfo : EIATTR_EXIT_INSTR_OFFSETS
	.align		4
        /*0038*/ 	.byte	0x04, 0x1c
        /*003a*/ 	.short	(.L_13 - .L_12)


	//   ....[0]....
.L_12:
        /*003c*/ 	.word	0x000000a0


	//   ....[1]....
        /*0040*/ 	.word	0x00000230


	//----- nvinfo : EIATTR_MAX_THREADS
	.align		4
.L_13:
        /*0044*/ 	.byte	0x04, 0x05
        /*0046*/ 	.short	(.L_15 - .L_14)
.L_14:
        /*0048*/ 	.word	0x00000030
        /*004c*/ 	.word	0x00000001
        /*0050*/ 	.word	0x00000001


	//----- nvinfo : EIATTR_CBANK_PARAM_SIZE
	.align		4
.L_15:
        /*0054*/ 	.byte	0x03, 0x19
        /*0056*/ 	.short	0x0010


	//----- nvinfo : EIATTR_PARAM_CBANK
	.align		4
        /*0058*/ 	.byte	0x04, 0x0a
        /*005a*/ 	.short	(.L_17 - .L_16)
	.align		4
.L_16:
        /*005c*/ 	.word	index@(.nv.constant0.default_function_kernel)
        /*0060*/ 	.short	0x0380
        /*0062*/ 	.short	0x0010


	//----- nvinfo : EIATTR_SW_WAR
	.align		4
.L_17:
        /*0064*/ 	.byte	0x04, 0x36
        /*0066*/ 	.short	(.L_19 - .L_18)
.L_18:
        /*0068*/ 	.word	0x00000008
.L_19:


//--------------------- .nv.callgraph             --------------------------
	.section	.nv.callgraph,"",@"SHT_CUDA_CALLGRAPH"
	.align	4
	.sectionentsize	8
	.align		4
        /*0000*/ 	.word	0x00000000
	.align		4
        /*0004*/ 	.word	0xffffffff
	.align		4
        /*0008*/ 	.word	0x00000000
	.align		4
        /*000c*/ 	.word	0xfffffffe
	.align		4
        /*0010*/ 	.word	0x00000000
	.align		4
        /*0014*/ 	.word	0xfffffffd
	.align		4
        /*0018*/ 	.word	0x00000000
	.align		4
        /*001c*/ 	.word	0xfffffffc


//--------------------- .text.default_function_kernel --------------------------
	.section	.text.default_function_kernel,"ax",@progbits
	.align	128
        .global         default_function_kernel
        .type           default_function_kernel,@function
        .size           default_function_kernel,(.L_x_1 - default_function_kernel)
        .other          default_function_kernel,@"STO_CUDA_ENTRY STV_DEFAULT"
default_function_kernel:
.text.default_function_kernel:
[----:B------:R-:W-:Y:S01]  /*0000*/  LDC R1, c[0x0][0x37c] ;  /* 0x0000df00ff017b82 */ /* 0x000fe20000000800 */
[----:B------:R-:W0:Y:S01]  /*0010*/  S2R R4, SR_TID.X ;  /* 0x0000000000047919 */ /* 0x000e220000002100 */
[----:B------:R-:W1:Y:S01]  /*0020*/  S2R R5, SR_CTAID.X ;  /* 0x0000000000057919 */ /* 0x000e620000002500 */
[----:B0-----:R-:W-:-:S05]  /*0030*/  PRMT R0, R4, 0x9910, RZ ;  /* 0x0000991004007816 */ /* 0x001fca00000000ff */
[----:B------:R-:W-:-:S05]  /*0040*/  IMAD R0, R0, 0x2b, RZ ;  /* 0x0000002b00007824 */ /* 0x000fca00078e02ff */
[----:B------:R-:W-:-:S04]  /*0050*/  LOP3.LUT R0, R0, 0xffff, RZ, 0xc0, !PT ;  /* 0x0000ffff00007812 */ /* 0x000fc800078ec0ff */
[----:B------:R-:W-:-:S04]  /*0060*/  SHF.R.U32.HI R0, RZ, 0x8, R0 ;  /* 0x00000008ff007819 */ /* 0x000fc80000011600 */
[----:B------:R-:W-:-:S04]  /*0070*/  LOP3.LUT R0, R0, 0xffff, RZ, 0xc0, !PT ;  /* 0x0000ffff00007812 */ /* 0x000fc800078ec0ff */
[----:B-1----:R-:W-:-:S04]  /*0080*/  LEA R0, R5, R0, 0x3 ;  /* 0x0000000005007211 */ /* 0x002fc800078e18ff */
[----:B------:R-:W-:-:S13]  /*0090*/  ISETP.GT.U32.AND P0, PT, R0, 0x3c8, PT ;  /* 0x000003c80000780c */ /* 0x000fda0003f04070 */
[----:B------:R-:W-:Y:S05]  /*00a0*/  @P0 EXIT ;  /* 0x000000000000094d */ /* 0x000fea0003800000 */
[----:B------:R-:W0:Y:S01]  /*00b0*/  LDC.64 R2, c[0x0][0x388] ;  /* 0x0000e200ff027b82 */ /* 0x000e220000000a00 */
[----:B------:R-:W1:Y:S01]  /*00c0*/  LDCU.64 UR4, c[0x0][0x358] ;  /* 0x00006b00ff0477ac */ /* 0x000e620008000a00 */
[----:B------:R-:W-:-:S04]  /*00d0*/  IMAD R5, R5, 0x30, R4 ;  /* 0x0000003005057824 */ /* 0x000fc800078e0204 */
[----:B0-----:R-:W-:-:S06]  /*00e0*/  IMAD.WIDE.U32 R2, R5, 0x4, R2 ;  /* 0x0000000405027825 */ /* 0x001fcc00078e0002 */
[----:B-1----:R-:W2:Y:S01]  /*00f0*/  LDG.E.CONSTANT R2, desc[UR4][R2.64] ;  /* 0x0000000402027981 */ /* 0x002ea2000c1e9900 */
[----:B------:R-:W-:Y:S02]  /*0100*/  HFMA2 R7, -RZ, RZ, 3.4921875, 0 ;  /* 0x42fc0000ff077431 */ /* 0x000fe400000001ff */
[----:B--2---:R-:W-:-:S06]  /*0110*/  FMUL R0, |R2|, 1.4426950216293334961 ;  /* 0x3fb8aa3b02007820 */ /* 0x004fcc0000400200 */
[----:B------:R-:W0:Y:S02]  /*0120*/  FRND.TRUNC R0, R0 ;  /* 0x0000000000007307 */ /* 0x000e24000020d000 */
[----:B0-----:R-:W-:Y:S02]  /*0130*/  FSETP.GT.AND P0, PT, |R0|, 126, PT ;  /* 0x42fc00000000780b */ /* 0x001fe40003f04200 */
[----:B------:R-:W-:-:S04]  /*0140*/  LOP3.LUT R7, R7, 0x80000000, R0, 0xb8, !PT ;  /* 0x8000000007077812 */ /* 0x000fc800078eb800 */
[----:B------:R-:W-:-:S05]  /*0150*/  FSEL R7, R7, R0, P0 ;  /* 0x0000000007077208 */ /* 0x000fca0000000000 */
[C---:B------:R-:W-:Y:S02]  /*0160*/  FFMA R4, R7.reuse, -0.69314718246459960938, |R2| ;  /* 0xbf31721807047823 */ /* 0x040fe40000000402 */
[----:B------:R-:W0:Y:S02]  /*0170*/  LDC.64 R2, c[0x0][0x380] ;  /* 0x0000e000ff027b82 */ /* 0x000e240000000a00 */
[C---:B------:R-:W-:Y:S01]  /*0180*/  FFMA R4, R7.reuse, 1.9046542121259335545e-09, R4 ;  /* 0x3102e30807047823 */ /* 0x040fe20000000004 */
[----:B------:R-:W-:-:S03]  /*0190*/  FADD R7, R7, 12583037 ;  /* 0x4b40007d07077421 */ /* 0x000fc60000000000 */
[----:B------:R-:W-:Y:S02]  /*01a0*/  FMUL R4, R4, 1.4426950216293334961 ;  /* 0x3fb8aa3b04047820 */ /* 0x000fe40000400000 */
[----:B------:R-:W-:-:S04]  /*01b0*/  SHF.L.U32 R7, R7, 0x17, RZ ;  /* 0x0000001707077819 */ /* 0x000fc800000006ff */
[----:B------:R-:W1:Y:S01]  /*01c0*/  MUFU.EX2 R4, R4 ;  /* 0x0000000400047308 */ /* 0x000e620000000800 */
[----:B0-----:R-:W-:-:S04]  /*01d0*/  IMAD.WIDE.U32 R2, R5, 0x4, R2 ;  /* 0x0000000405027825 */ /* 0x001fc800078e0002 */
[----:B-1----:R-:W-:-:S04]  /*01e0*/  FMUL R7, R7, R4 ;  /* 0x0000000407077220 */ /* 0x002fc80000400000 */
[----:B------:R-:W0:Y:S02]  /*01f0*/  MUFU.RCP R0, R7 ;  /* 0x0000000700007308 */ /* 0x000e240000001000 */
[----:B0-----:R-:W-:-:S04]  /*0200*/  FMUL.FTZ R0, R0, 0.125 ;  /* 0x3e00000000007820 */ /* 0x001fc80000410000 */
[----:B------:R-:W-:-:S05]  /*0210*/  FFMA R5, R7, 2, R0 ;  /* 0x4000000007057823 */ /* 0x000fca0000000000 */
[----:B------:R-:W-:Y:S01]  /*0220*/  STG.E desc[UR4][R2.64], R5 ;  /* 0x0000000502007986 */ /* 0x000fe2000c101904 */
[----:B------:R-:W-:Y:S05]  /*0230*/  EXIT ;  /* 0x000000000000794d */ /* 0x000fea0003800000 */
.L_x_0:
[----:B------:R-:W-:-:S00]  /*0240*/  BRA `(.L_x_0) ;  /* 0xfffffffc00fc7947 */ /* 0x000fc0000383ffff */
[----:B------:R-:W-:-:S00]  /*0250*/  NOP ;  /* 0x0000000000007918 */ /* 0x000fc00000000000 */
        /* <DEDUP_REMOVED lines=10> */
.L_x_1:


//--------------------- .nv.shared.reserved.0     --------------------------
	.section	.nv.shared.reserved.0,"aw",@nobits
	.weak		__nv_reservedSMEM_offset_0_alias
	.size		__nv_reservedSMEM_offset_0_alias, 0, 64
	.other		__nv_reservedSMEM_offset_0_alias,@"STO_CUDA_RESERVED_SHARED STV_DEFAULT"
__nv_reservedSMEM_offset_0_alias:
	.zero		0
	.zero		64


//--------------------- .nv.constant0.default_function_kernel --------------------------
	.section	.nv.constant0.default_function_kernel,"a",@progbits
	.sectionflags	@""
	.align	4
.nv.constant0.default_function_kernel:
	.zero		912


//--------------------- SYMBOLS --------------------------

	.type		.nv.reservedSmem.offset0,@object
	.size		.nv.reservedSmem.offset0,0x4
